//
// Generated by NVIDIA NVVM Compiler
//
// Compiler Build ID: CL-36424714
// Cuda compilation tools, release 13.0, V13.0.88
// Based on NVVM 20.0.0
//

.version 9.0
.target sm_100
.address_size 64

	// .globl	_Z5init1Pfi

.visible .entry _Z5init1Pfi(
	.param .u64 .ptr .align 1 _Z5init1Pfi_param_0,
	.param .u32 _Z5init1Pfi_param_1
)
{
	.reg .pred 	%p<2>;
	.reg .b32 	%r<15>;
	.reg .b32 	%f<2>;
	.reg .b64 	%rd<5>;

	ld.param.u64 	%rd1, [_Z5init1Pfi_param_0];
	ld.param.u32 	%r7, [_Z5init1Pfi_param_1];
	mov.u32 	%r1, %tid.x;
	mov.u32 	%r2, %ctaid.x;
	mov.u32 	%r8, %ntid.x;
	mad.lo.s32 	%r3, %r2, %r8, %r1;
	mov.u32 	%r9, %tid.y;
	mov.u32 	%r10, %ctaid.y;
	mov.u32 	%r4, %ntid.y;
	mad.lo.s32 	%r11, %r10, %r4, %r9;
	max.s32 	%r12, %r3, %r11;
	setp.ge.s32 	%p1, %r12, %r7;
	@%p1 bra 	$L__BB0_2;
	cvta.to.global.u64 	%rd2, %rd1;
	mad.lo.s32 	%r13, %r4, %r2, %r1;
	cvt.rn.f32.u32 	%f1, %r13;
	mad.lo.s32 	%r14, %r7, %r11, %r3;
	mul.wide.s32 	%rd3, %r14, 4;
	add.s64 	%rd4, %rd2, %rd3;
	st.global.f32 	[%rd4], %f1;
$L__BB0_2:
	ret;

}
	// .globl	_Z5init2Pfi
.visible .entry _Z5init2Pfi(
	.param .u64 .ptr .align 1 _Z5init2Pfi_param_0,
	.param .u32 _Z5init2Pfi_param_1
)
{
	.reg .pred 	%p<2>;
	.reg .b32 	%r<15>;
	.reg .b32 	%f<2>;
	.reg .b64 	%rd<5>;

	ld.param.u64 	%rd1, [_Z5init2Pfi_param_0];
	ld.param.u32 	%r6, [_Z5init2Pfi_param_1];
	mov.u32 	%r7, %tid.x;
	mov.u32 	%r8, %ctaid.x;
	mov.u32 	%r1, %ntid.x;
	mad.lo.s32 	%r2, %r8, %r1, %r7;
	mov.u32 	%r3, %tid.y;
	mov.u32 	%r9, %ctaid.y;
	mov.u32 	%r10, %ntid.y;
	mad.lo.s32 	%r11, %r9, %r10, %r3;
	max.s32 	%r12, %r2, %r11;
	setp.ge.s32 	%p1, %r12, %r6;
	@%p1 bra 	$L__BB1_2;
	cvta.to.global.u64 	%rd2, %rd1;
	mad.lo.s32 	%r13, %r1, %r3, %r3;
	cvt.rn.f32.u32 	%f1, %r13;
	mad.lo.s32 	%r14, %r6, %r2, %r11;
	mul.wide.s32 	%rd3, %r14, 4;
	add.s64 	%rd4, %rd2, %rd3;
	st.global.f32 	[%rd4], %f1;
$L__BB1_2:
	ret;

}
	// .globl	_Z2trPKfPfi
.visible .entry _Z2trPKfPfi(
	.param .u64 .ptr .align 1 _Z2trPKfPfi_param_0,
	.param .u64 .ptr .align 1 _Z2trPKfPfi_param_1,
	.param .u32 _Z2trPKfPfi_param_2
)
{
	.reg .pred 	%p<2>;
	.reg .b32 	%r<15>;
	.reg .b32 	%f<2>;
	.reg .b64 	%rd<9>;

	ld.param.u64 	%rd1, [_Z2trPKfPfi_param_0];
	ld.param.u64 	%rd2, [_Z2trPKfPfi_param_1];
	ld.param.u32 	%r4, [_Z2trPKfPfi_param_2];
	mov.u32 	%r5, %tid.x;
	mov.u32 	%r6, %ntid.x;
	mov.u32 	%r7, %ctaid.x;
	mad.lo.s32 	%r1, %r6, %r7, %r5;
	mov.u32 	%r8, %tid.y;
	mov.u32 	%r9, %ntid.y;
	mov.u32 	%r10, %ctaid.y;
	mad.lo.s32 	%r11, %r9, %r10, %r8;
	max.s32 	%r12, %r1, %r11;
	setp.ge.s32 	%p1, %r12, %r4;
	@%p1 bra 	$L__BB2_2;
	cvta.to.global.u64 	%rd3, %rd1;
	cvta.to.global.u64 	%rd4, %rd2;
	mad.lo.s32 	%r13, %r4, %r1, %r11;
	mul.wide.s32 	%rd5, %r13, 4;
	add.s64 	%rd6, %rd3, %rd5;
	ld.global.f32 	%f1, [%rd6];
	mad.lo.s32 	%r14, %r4, %r11, %r1;
	mul.wide.s32 	%rd7, %r14, 4;
	add.s64 	%rd8, %rd4, %rd7;
	st.global.f32 	[%rd8], %f1;
$L__BB2_2:
	ret;

}


// ===== COMPILED SASS (sm_100) =====

	.target	sm_100

	.elftype	@"ET_EXEC"


//--------------------- .note.nv.tkinfo           --------------------------
	.section	.note.nv.tkinfo,"",@"SHT_NOTE"
	.sectionflags	@"SHF_NOTE_NV_TKINFO"
	.tkinfo
        /*0018*/ 	.word	0x00000002
        /*0030*/ 	.string	""
        /*0030*/ 	.string	"ptxas"
        /*0030*/ 	.string	"Cuda compilation tools, release 13.0, V13.0.88"
        /*0030*/ 	.string	"Build cuda_13.0.r13.0/compiler.36424714_0"
        /*0030*/ 	.string	"-arch sm_100 -m 64 "



//--------------------- .note.nv.cuinfo           --------------------------
	.section	.note.nv.cuinfo,"",@"SHT_NOTE"
	.sectionflags	@"SHF_NOTE_NV_CUINFO"
        /*0018*/ 	.short	0x0002
        /*001a*/ 	.short	0x0064
        /*001c*/ 	.short	0x0082
	.zero		2


//--------------------- .nv.info                  --------------------------
	.section	.nv.info,"",@"SHT_CUDA_INFO"
	.align	4


	//----- nvinfo : EIATTR_REGCOUNT
	.align		4
        /*0000*/ 	.byte	0x04, 0x2f
        /*0002*/ 	.short	(.L_1 - .L_0)
	.align		4
.L_0:
        /*0004*/ 	.word	index@(_Z5init1Pfi)
        /*0008*/ 	.word	0x00000009


	//----- nvinfo : EIATTR_FRAME_SIZE
	.align		4
.L_1:
        /*000c*/ 	.byte	0x04, 0x11
        /*000e*/ 	.short	(.L_3 - .L_2)
	.align		4
.L_2:
        /*0010*/ 	.word	index@(_Z5init1Pfi)
        /*0014*/ 	.word	0x00000000


	//----- nvinfo : EIATTR_REGCOUNT
	.align		4
.L_3:
        /*0018*/ 	.byte	0x04, 0x2f
        /*001a*/ 	.short	(.L_5 - .L_4)
	.align		4
.L_4:
        /*001c*/ 	.word	index@(_Z5init2Pfi)
        /*0020*/ 	.word	0x0000000a


	//----- nvinfo : EIATTR_FRAME_SIZE
	.align		4
.L_5:
        /*0024*/ 	.byte	0x04, 0x11
        /*0026*/ 	.short	(.L_7 - .L_6)
	.align		4
.L_6:
        /*0028*/ 	.word	index@(_Z5init2Pfi)
        /*002c*/ 	.word	0x00000000


	//----- nvinfo : EIATTR_REGCOUNT
	.align		4
.L_7:
        /*0030*/ 	.byte	0x04, 0x2f
        /*0032*/ 	.short	(.L_9 - .L_8)
	.align		4
.L_8:
        /*0034*/ 	.word	index@(_Z2trPKfPfi)
        /*0038*/ 	.word	0x0000000a


	//----- nvinfo : EIATTR_FRAME_SIZE
	.align		4
.L_9:
        /*003c*/ 	.byte	0x04, 0x11
        /*003e*/ 	.short	(.L_11 - .L_10)
	.align		4
.L_10:
        /*0040*/ 	.word	index@(_Z2trPKfPfi)
        /*0044*/ 	.word	0x00000000


	//----- nvinfo : EIATTR_MIN_STACK_SIZE
	.align		4
.L_11:
        /*0048*/ 	.byte	0x04, 0x12
        /*004a*/ 	.short	(.L_13 - .L_12)
	.align		4
.L_12:
        /*004c*/ 	.word	index@(_Z2trPKfPfi)
        /*0050*/ 	.word	0x00000000


	//----- nvinfo : EIATTR_MIN_STACK_SIZE
	.align		4
.L_13:
        /*0054*/ 	.byte	0x04, 0x12
        /*0056*/ 	.short	(.L_15 - .L_14)
	.align		4
.L_14:
        /*0058*/ 	.word	index@(_Z5init2Pfi)
        /*005c*/ 	.word	0x00000000


	//----- nvinfo : EIATTR_MIN_STACK_SIZE
	.align		4
.L_15:
        /*0060*/ 	.byte	0x04, 0x12
        /*0062*/ 	.short	(.L_17 - .L_16)
	.align		4
.L_16:
        /*0064*/ 	.word	index@(_Z5init1Pfi)
        /*0068*/ 	.word	0x00000000
.L_17:


//--------------------- .nv.compat                --------------------------
	.section	.nv.compat,"",@"SHT_CUDA_COMPAT_INFO"
	.align	4
        /*0000*/ 	.byte	0x02, 0x09, 0x00, 0x00, 0x02, 0x02, 0x01, 0x00, 0x02, 0x05, 0x05, 0x00, 0x03, 0x07, 0x01, 0x01
        /*0010*/ 	.byte	0x02, 0x03, 0x00, 0x00, 0x02, 0x06, 0x01, 0x00, 0x04, 0x0b, 0x08, 0x00, 0x09, 0x00, 0x00, 0x00
        /*0020*/ 	.byte	0x00, 0x00, 0x00, 0x00


//--------------------- .nv.info._Z2trPKfPfi      --------------------------
	.section	.nv.info._Z2trPKfPfi,"",@"SHT_CUDA_INFO"
	.sectionflags	@""
	.align	4


	//----- nvinfo : EIATTR_CUDA_API_VERSION
	.align		4
        /*0000*/ 	.byte	0x04, 0x37
        /*0002*/ 	.short	(.L_19 - .L_18)
.L_18:
        /*0004*/ 	.word	0x00000082


	//----- nvinfo : EIATTR_KPARAM_INFO
	.align		4
.L_19:
        /*0008*/ 	.byte	0x04, 0x17
        /*000a*/ 	.short	(.L_21 - .L_20)
.L_20:
        /*000c*/ 	.word	0x00000000
        /*0010*/ 	.short	0x0002
        /*0012*/ 	.short	0x0010
        /*0014*/ 	.byte	0x00, 0xf0, 0x11, 0x00


	//----- nvinfo : EIATTR_KPARAM_INFO
	.align		4
.L_21:
        /*0018*/ 	.byte	0x04, 0x17
        /*001a*/ 	.short	(.L_23 - .L_22)
.L_22:
        /*001c*/ 	.word	0x00000000
        /*0020*/ 	.short	0x0001
        /*0022*/ 	.short	0x0008
        /*0024*/ 	.byte	0x00, 0xf5, 0x21, 0x00


	//----- nvinfo : EIATTR_KPARAM_INFO
	.align		4
.L_23:
        /*0028*/ 	.byte	0x04, 0x17
        /*002a*/ 	.short	(.L_25 - .L_24)
.L_24:
        /*002c*/ 	.word	0x00000000
        /*0030*/ 	.short	0x0000
        /*0032*/ 	.short	0x0000
        /*0034*/ 	.byte	0x00, 0xf5, 0x21, 0x00


	//----- nvinfo : EIATTR_SPARSE_MMA_MASK
	.align		4
.L_25:
        /*0038*/ 	.byte	0x03, 0x50
        /*003a*/ 	.short	0x0000


	//----- nvinfo : EIATTR_MAXREG_COUNT
	.align		4
        /*003c*/ 	.byte	0x03, 0x1b
        /*003e*/ 	.short	0x00ff


	//----- nvinfo : EIATTR_MERCURY_ISA_VERSION
	.align		4
        /*0040*/ 	.byte	0x03, 0x5f
        /*0042*/ 	.short	0x0101


	//----- nvinfo : EIATTR_VRC_CTA_INIT_COUNT
	.align		4
        /*0044*/ 	.byte	0x02, 0x4a
	.zero		1
	.zero		1


	//----- nvinfo : EIATTR_EXIT_INSTR_OFFSETS
	.align		4
        /*0048*/ 	.byte	0x04, 0x1c
        /*004a*/ 	.short	(.L_27 - .L_26)


	//   ....[0]....
.L_26:
        /*004c*/ 	.word	0x000000c0


	//   ....[1]....
        /*0050*/ 	.word	0x00000160


	//----- nvinfo : EIATTR_CBANK_PARAM_SIZE
	.align		4
.L_27:
        /*0054*/ 	.byte	0x03, 0x19
        /*0056*/ 	.short	0x0014


	//----- nvinfo : EIATTR_PARAM_CBANK
	.align		4
        /*0058*/ 	.byte	0x04, 0x0a
        /*005a*/ 	.short	(.L_29 - .L_28)
	.align		4
.L_28:
        /*005c*/ 	.word	index@(.nv.constant0._Z2trPKfPfi)
        /*0060*/ 	.short	0x0380
        /*0062*/ 	.short	0x0014


	//----- nvinfo : EIATTR_SW_WAR
	.align		4
.L_29:
        /*0064*/ 	.byte	0x04, 0x36
        /*0066*/ 	.short	(.L_31 - .L_30)
.L_30:
        /*0068*/ 	.word	0x00000008
.L_31:


//--------------------- .nv.info._Z5init2Pfi      --------------------------
	.section	.nv.info._Z5init2Pfi,"",@"SHT_CUDA_INFO"
	.sectionflags	@""
	.align	4


	//----- nvinfo : EIATTR_CUDA_API_VERSION
	.align		4
        /*0000*/ 	.byte	0x04, 0x37
        /*0002*/ 	.short	(.L_33 - .L_32)
.L_32:
        /*0004*/ 	.word	0x00000082


	//----- nvinfo : EIATTR_KPARAM_INFO
	.align		4
.L_33:
        /*0008*/ 	.byte	0x04, 0x17
        /*000a*/ 	.short	(.L_35 - .L_34)
.L_34:
        /*000c*/ 	.word	0x00000000
        /*0010*/ 	.short	0x0001
        /*0012*/ 	.short	0x0008
        /*0014*/ 	.byte	0x00, 0xf0, 0x11, 0x00


	//----- nvinfo : EIATTR_KPARAM_INFO
	.align		4
.L_35:
        /*0018*/ 	.byte	0x04, 0x17
        /*001a*/ 	.short	(.L_37 - .L_36)
.L_36:
        /*001c*/ 	.word	0x00000000
        /*0020*/ 	.short	0x0000
        /*0022*/ 	.short	0x0000
        /*0024*/ 	.byte	0x00, 0xf5, 0x21, 0x00


	//----- nvinfo : EIATTR_SPARSE_MMA_MASK
	.align		4
.L_37:
        /*0028*/ 	.byte	0x03, 0x50
        /*002a*/ 	.short	0x0000


	//----- nvinfo : EIATTR_MAXREG_COUNT
	.align		4
        /*002c*/ 	.byte	0x03, 0x1b
        /*002e*/ 	.short	0x00ff


	//----- nvinfo : EIATTR_MERCURY_ISA_VERSION
	.align		4
        /*0030*/ 	.byte	0x03, 0x5f
        /*0032*/ 	.short	0x0101


	//----- nvinfo : EIATTR_VRC_CTA_INIT_COUNT
	.align		4
        /*0034*/ 	.byte	0x02, 0x4a
	.zero		1
	.zero		1


	//----- nvinfo : EIATTR_EXIT_INSTR_OFFSETS
	.align		4
        /*0038*/ 	.byte	0x04, 0x1c
        /*003a*/ 	.short	(.L_39 - .L_38)


	//   ....[0]....
.L_38:
        /*003c*/ 	.word	0x000000c0


	//   ....[1]....
        /*0040*/ 	.word	0x00000140


	//----- nvinfo : EIATTR_CBANK_PARAM_SIZE
	.align		4
.L_39:
        /*0044*/ 	.byte	0x03, 0x19
        /*0046*/ 	.short	0x000c


	//----- nvinfo : EIATTR_PARAM_CBANK
	.align		4
        /*0048*/ 	.byte	0x04, 0x0a
        /*004a*/ 	.short	(.L_41 - .L_40)
	.align		4
.L_40:
        /*004c*/ 	.word	index@(.nv.constant0._Z5init2Pfi)
        /*0050*/ 	.short	0x0380
        /*0052*/ 	.short	0x000c


	//----- nvinfo : EIATTR_SW_WAR
	.align		4
.L_41:
        /*0054*/ 	.byte	0x04, 0x36
        /*0056*/ 	.short	(.L_43 - .L_42)
.L_42:
        /*0058*/ 	.word	0x00000008
.L_43:


//--------------------- .nv.info._Z5init1Pfi      --------------------------
	.section	.nv.info._Z5init1Pfi,"",@"SHT_CUDA_INFO"
	.sectionflags	@""
	.align	4


	//----- nvinfo : EIATTR_CUDA_API_VERSION
	.align		4
        /*0000*/ 	.byte	0x04, 0x37
        /*0002*/ 	.short	(.L_45 - .L_44)
.L_44:
        /*0004*/ 	.word	0x00000082


	//----- nvinfo : EIATTR_KPARAM_INFO
	.align		4
.L_45:
        /*0008*/ 	.byte	0x04, 0x17
        /*000a*/ 	.short	(.L_47 - .L_46)
.L_46:
        /*000c*/ 	.word	0x00000000
        /*0010*/ 	.short	0x0001
        /*0012*/ 	.short	0x0008
        /*0014*/ 	.byte	0x00, 0xf0, 0x11, 0x00


	//----- nvinfo : EIATTR_KPARAM_INFO
	.align		4
.L_47:
        /*0018*/ 	.byte	0x04, 0x17
        /*001a*/ 	.short	(.L_49 - .L_48)
.L_48:
        /*001c*/ 	.word	0x00000000
        /*0020*/ 	.short	0x0000
        /*0022*/ 	.short	0x0000
        /*0024*/ 	.byte	0x00, 0xf5, 0x21, 0x00


	//----- nvinfo : EIATTR_SPARSE_MMA_MASK
	.align		4
.L_49:
        /*0028*/ 	.byte	0x03, 0x50
        /*002a*/ 	.short	0x0000


	//----- nvinfo : EIATTR_MAXREG_COUNT
	.align		4
        /*002c*/ 	.byte	0x03, 0x1b
        /*002e*/ 	.short	0x00ff


	//----- nvinfo : EIATTR_MERCURY_ISA_VERSION
	.align		4
        /*0030*/ 	.byte	0x03, 0x5f
        /*0032*/ 	.short	0x0101


	//----- nvinfo : EIATTR_VRC_CTA_INIT_COUNT
	.align		4
        /*0034*/ 	.byte	0x02, 0x4a
	.zero		1
	.zero		1


	//----- nvinfo : EIATTR_EXIT_INSTR_OFFSETS
	.align		4
        /*0038*/ 	.byte	0x04, 0x1c
        /*003a*/ 	.short	(.L_51 - .L_50)


	//   ....[0]....
.L_50:
        /*003c*/ 	.word	0x000000c0


	//   ....[1]....
        /*0040*/ 	.word	0x00000140


	//----- nvinfo : EIATTR_CBANK_PARAM_SIZE
	.align		4
.L_51:
        /*0044*/ 	.byte	0x03, 0x19
        /*0046*/ 	.short	0x000c


	//----- nvinfo : EIATTR_PARAM_CBANK
	.align		4
        /*0048*/ 	.byte	0x04, 0x0a
        /*004a*/ 	.short	(.L_53 - .L_52)
	.align		4
.L_52:
        /*004c*/ 	.word	index@(.nv.constant0._Z5init1Pfi)
        /*0050*/ 	.short	0x0380
        /*0052*/ 	.short	0x000c


	//----- nvinfo : EIATTR_SW_WAR
	.align		4
.L_53:
        /*0054*/ 	.byte	0x04, 0x36
        /*0056*/ 	.short	(.L_55 - .L_54)
.L_54:
        /*0058*/ 	.word	0x00000008
.L_55:


//--------------------- .nv.callgraph             --------------------------
	.section	.nv.callgraph,"",@"SHT_CUDA_CALLGRAPH"
	.align	4
	.sectionentsize	8
	.align		4
        /*0000*/ 	.word	0x00000000
	.align		4
        /*0004*/ 	.word	0xffffffff
	.align		4
        /*0008*/ 	.word	0x00000000
	.align		4
        /*000c*/ 	.word	0xfffffffe
	.align		4
        /*0010*/ 	.word	0x00000000
	.align		4
        /*0014*/ 	.word	0xfffffffd
	.align		4
        /*0018*/ 	.word	0x00000000
	.align		4
        /*001c*/ 	.word	0xfffffffc


//--------------------- .text._Z2trPKfPfi         --------------------------
	.section	.text._Z2trPKfPfi,"ax",@progbits
	.align	128
        .global         _Z2trPKfPfi
        .type           _Z2trPKfPfi,@function
        .size           _Z2trPKfPfi,(.L_x_3 - _Z2trPKfPfi)
        .other          _Z2trPKfPfi,@"STO_CUDA_ENTRY STV_DEFAULT"
_Z2trPKfPfi:
.text._Z2trPKfPfi:
[----:B------:R-:W-:Y:S01]  /*0000*/  LDC R1, c[0x0][0x37c] ;  /* 0x0000df00ff017b82 */ /* 0x000fe20000000800 */
[----:B------:R-:W0:Y:S01]  /*0010*/  S2R R0, SR_TID.X ;  /* 0x0000000000007919 */ /* 0x000e220000002100 */
[----:B------:R-:W0:Y:S01]  /*0020*/  LDCU UR4, c[0x0][0x360] ;  /* 0x00006c00ff0477ac */ /* 0x000e220008000800 */
[----:B------:R-:W0:Y:S01]  /*0030*/  S2R R3, SR_CTAID.X ;  /* 0x0000000000037919 */ /* 0x000e220000002500 */
[----:B------:R-:W1:Y:S01]  /*0040*/  LDCU UR5, c[0x0][0x364] ;  /* 0x00006c80ff0577ac */ /* 0x000e620008000800 */
[----:B------:R-:W1:Y:S01]  /*0050*/  S2R R7, SR_TID.Y ;  /* 0x0000000000077919 */ /* 0x000e620000002200 */
[----:B------:R-:W2:Y:S01]  /*0060*/  LDCU UR6, c[0x0][0x390] ;  /* 0x00007200ff0677ac */ /* 0x000ea20008000800 */
[----:B------:R-:W1:Y:S01]  /*0070*/  S2R R2, SR_CTAID.Y ;  /* 0x0000000000027919 */ /* 0x000e620000002600 */
[----:B0-----:R-:W-:Y:S02]  /*0080*/  IMAD R0, R3, UR4, R0 ;  /* 0x0000000403007c24 */ /* 0x001fe4000f8e0200 */
[----:B-1----:R-:W-:-:S05]  /*0090*/  IMAD R7, R2, UR5, R7 ;  /* 0x0000000502077c24 */ /* 0x002fca000f8e0207 */
[----:B------:R-:W-:-:S04]  /*00a0*/  VIMNMX R2, PT, PT, R0, R7, !PT ;  /* 0x0000000700027248 */ /* 0x000fc80007fe0100 */
[----:B--2---:R-:W-:-:S13]  /*00b0*/  ISETP.GE.AND P0, PT, R2, UR6, PT ;  /* 0x0000000602007c0c */ /* 0x004fda000bf06270 */
[----:B------:R-:W-:Y:S05]  /*00c0*/  @P0 EXIT ;  /* 0x000000000000094d */ /* 0x000fea0003800000 */
[----:B------:R-:W0:Y:S01]  /*00d0*/  LDC.64 R2, c[0x0][0x380] ;  /* 0x0000e000ff027b82 */ /* 0x000e220000000a00 */
[----:B------:R-:W1:Y:S01]  /*00e0*/  LDCU.64 UR4, c[0x0][0x358] ;  /* 0x00006b00ff0477ac */ /* 0x000e620008000a00 */
[----:B------:R-:W-:-:S04]  /*00f0*/  IMAD R5, R0, UR6, R7 ;  /* 0x0000000600057c24 */ /* 0x000fc8000f8e0207 */
[----:B0-----:R-:W-:Y:S02]  /*0100*/  IMAD.WIDE R2, R5, 0x4, R2 ;  /* 0x0000000405027825 */ /* 0x001fe400078e0202 */
[----:B------:R-:W0:Y:S04]  /*0110*/  LDC.64 R4, c[0x0][0x388] ;  /* 0x0000e200ff047b82 */ /* 0x000e280000000a00 */
[----:B-1----:R-:W2:Y:S01]  /*0120*/  LDG.E R3, desc[UR4][R2.64] ;  /* 0x0000000402037981 */ /* 0x002ea2000c1e1900 */
[----:B------:R-:W-:-:S04]  /*0130*/  IMAD R7, R7, UR6, R0 ;  /* 0x0000000607077c24 */ /* 0x000fc8000f8e0200 */
[----:B0-----:R-:W-:-:S05]  /*0140*/  IMAD.WIDE R4, R7, 0x4, R4 ;  /* 0x0000000407047825 */ /* 0x001fca00078e0204 */
[----:B--2---:R-:W-:Y:S01]  /*0150*/  STG.E desc[UR4][R4.64], R3 ;  /* 0x0000000304007986 */ /* 0x004fe2000c101904 */
[----:B------:R-:W-:Y:S05]  /*0160*/  EXIT ;  /* 0x000000000000794d */ /* 0x000fea0003800000 */
.L_x_0:
[----:B------:R-:W-:-:S00]  /*0170*/  BRA `(.L_x_0) ;  /* 0xfffffffc00fc7947 */ /* 0x000fc0000383ffff */
[----:B------:R-:W-:-:S00]  /*0180*/  NOP ;  /* 0x0000000000007918 */ /* 0x000fc00000000000 */
[----:B------:R-:W-:-:S00]  /*0190*/  NOP ;  /* 0x0000000000007918 */ /* 0x000fc00000000000 */
[----:B------:R-:W-:-:S00]  /*01a0*/  NOP ;  /* 0x0000000000007918 */ /* 0x000fc00000000000 */
[----:B------:R-:W-:-:S00]  /*01b0*/  NOP ;  /* 0x0000000000007918 */ /* 0x000fc00000000000 */
[----:B------:R-:W-:-:S00]  /*01c0*/  NOP ;  /* 0x0000000000007918 */ /* 0x000fc00000000000 */
[----:B------:R-:W-:-:S00]  /*01d0*/  NOP ;  /* 0x0000000000007918 */ /* 0x000fc00000000000 */
[----:B------:R-:W-:-:S00]  /*01e0*/  NOP ;  /* 0x0000000000007918 */ /* 0x000fc00000000000 */
[----:B------:R-:W-:-:S00]  /*01f0*/  NOP ;  /* 0x0000000000007918 */ /* 0x000fc00000000000 */
.L_x_3:


//--------------------- .text._Z5init2Pfi         --------------------------
	.section	.text._Z5init2Pfi,"ax",@progbits
	.align	128
        .global         _Z5init2Pfi
        .type           _Z5init2Pfi,@function
        .size           _Z5init2Pfi,(.L_x_4 - _Z5init2Pfi)
        .other          _Z5init2Pfi,@"STO_CUDA_ENTRY STV_DEFAULT"
_Z5init2Pfi:
.text._Z5init2Pfi:
[----:B------:R-:W-:Y:S01]  /*0000*/  LDC R1, c[0x0][0x37c] ;  /* 0x0000df00ff017b82 */ /* 0x000fe20000000800 */
[----:B------:R-:W0:Y:S07]  /*0010*/  S2R R0, SR_TID.X ;  /* 0x0000000000007919 */ /* 0x000e2e0000002100 */
[----:B------:R-:W0:Y:S01]  /*0020*/  LDC R7, c[0x0][0x360] ;  /* 0x0000d800ff077b82 */ /* 0x000e220000000800 */
[----:B------:R-:W1:Y:S01]  /*0030*/  LDCU UR6, c[0x0][0x388] ;  /* 0x00007100ff0677ac */ /* 0x000e620008000800 */
[----:B------:R-:W2:Y:S06]  /*0040*/  S2R R4, SR_TID.Y ;  /* 0x0000000000047919 */ /* 0x000eac0000002200 */
[----:B------:R-:W0:Y:S08]  /*0050*/  S2UR UR4, SR_CTAID.X ;  /* 0x00000000000479c3 */ /* 0x000e300000002500 */
[----:B------:R-:W2:Y:S08]  /*0060*/  S2UR UR5, SR_CTAID.Y ;  /* 0x00000000000579c3 */ /* 0x000eb00000002600 */
[----:B------:R-:W2:Y:S01]  /*0070*/  LDC R5, c[0x0][0x364] ;  /* 0x0000d900ff057b82 */ /* 0x000ea20000000800 */
[----:B0-----:R-:W-:-:S02]  /*0080*/  IMAD R0, R7, UR4, R0 ;  /* 0x0000000407007c24 */ /* 0x001fc4000f8e0200 */
[----:B--2---:R-:W-:-:S05]  /*0090*/  IMAD R5, R5, UR5, R4 ;  /* 0x0000000505057c24 */ /* 0x004fca000f8e0204 */
[----:B------:R-:W-:-:S04]  /*00a0*/  VIMNMX R2, PT, PT, R0, R5, !PT ;  /* 0x0000000500027248 */ /* 0x000fc80007fe0100 */
[----:B-1----:R-:W-:-:S13]  /*00b0*/  ISETP.GE.AND P0, PT, R2, UR6, PT ;  /* 0x0000000602007c0c */ /* 0x002fda000bf06270 */
[----:B------:R-:W-:Y:S05]  /*00c0*/  @P0 EXIT ;  /* 0x000000000000094d */ /* 0x000fea0003800000 */
[----:B------:R-:W0:Y:S01]  /*00d0*/  LDC.64 R2, c[0x0][0x380] ;  /* 0x0000e000ff027b82 */ /* 0x000e220000000a00 */
[----:B------:R-:W1:Y:S01]  /*00e0*/  LDCU.64 UR4, c[0x0][0x358] ;  /* 0x00006b00ff0477ac */ /* 0x000e620008000a00 */
[----:B------:R-:W-:Y:S02]  /*00f0*/  IMAD R4, R7, R4, R4 ;  /* 0x0000000407047224 */ /* 0x000fe400078e0204 */
[----:B------:R-:W-:-:S04]  /*0100*/  IMAD R5, R0, UR6, R5 ;  /* 0x0000000600057c24 */ /* 0x000fc8000f8e0205 */
[----:B0-----:R-:W-:Y:S01]  /*0110*/  IMAD.WIDE R2, R5, 0x4, R2 ;  /* 0x0000000405027825 */ /* 0x001fe200078e0202 */
[----:B------:R-:W-:-:S05]  /*0120*/  I2FP.F32.U32 R5, R4 ;  /* 0x0000000400057245 */ /* 0x000fca0000201000 */
[----:B-1----:R-:W-:Y:S01]  /*0130*/  STG.E desc[UR4][R2.64], R5 ;  /* 0x0000000502007986 */ /* 0x002fe2000c101904 */
[----:B------:R-:W-:Y:S05]  /*0140*/  EXIT ;  /* 0x000000000000794d */ /* 0x000fea0003800000 */
.L_x_1:
        /* <DEDUP_REMOVED lines=11> */
.L_x_4:


//--------------------- .text._Z5init1Pfi         --------------------------
	.section	.text._Z5init1Pfi,"ax",@progbits
	.align	128
        .global         _Z5init1Pfi
        .type           _Z5init1Pfi,@function
        .size           _Z5init1Pfi,(.L_x_5 - _Z5init1Pfi)
        .other          _Z5init1Pfi,@"STO_CUDA_ENTRY STV_DEFAULT"
_Z5init1Pfi:
.text._Z5init1Pfi:
        /* <DEDUP_REMOVED lines=15> */
[----:B------:R-:W-:Y:S02]  /*00f0*/  IMAD R4, R6, UR6, R4 ;  /* 0x0000000606047c24 */ /* 0x000fe4000f8e0204 */
[----:B------:R-:W-:-:S04]  /*0100*/  IMAD R5, R5, UR7, R0 ;  /* 0x0000000705057c24 */ /* 0x000fc8000f8e0200 */
[----:B0-----:R-:W-:Y:S01]  /*0110*/  IMAD.WIDE R2, R5, 0x4, R2 ;  /* 0x0000000405027825 */ /* 0x001fe200078e0202 */
[----:B------:R-:W-:-:S05]  /*0120*/  I2FP.F32.U32 R5, R4 ;  /* 0x0000000400057245 */ /* 0x000fca0000201000 */
[----:B-1----:R-:W-:Y:S01]  /*0130*/  STG.E desc[UR4][R2.64], R5 ;  /* 0x0000000502007986 */ /* 0x002fe2000c101904 */
[----:B------:R-:W-:Y:S05]  /*0140*/  EXIT ;  /* 0x000000000000794d */ /* 0x000fea0003800000 */
.L_x_2:
        /* <DEDUP_REMOVED lines=11> */
.L_x_5:


//--------------------- .nv.shared.reserved.0     --------------------------
	.section	.nv.shared.reserved.0,"aw",@nobits
	.weak		__nv_reservedSMEM_offset_0_alias
	.size		__nv_reservedSMEM_offset_0_alias, 0, 64
	.other		__nv_reservedSMEM_offset_0_alias,@"STO_CUDA_RESERVED_SHARED STV_DEFAULT"
__nv_reservedSMEM_offset_0_alias:
	.zero		0
	.zero		64


//--------------------- .nv.constant0._Z2trPKfPfi --------------------------
	.section	.nv.constant0._Z2trPKfPfi,"a",@progbits
	.sectionflags	@""
	.align	4
.nv.constant0._Z2trPKfPfi:
	.zero		916


//--------------------- .nv.constant0._Z5init2Pfi --------------------------
	.section	.nv.constant0._Z5init2Pfi,"a",@progbits
	.sectionflags	@""
	.align	4
.nv.constant0._Z5init2Pfi:
	.zero		908


//--------------------- .nv.constant0._Z5init1Pfi --------------------------
	.section	.nv.constant0._Z5init1Pfi,"a",@progbits
	.sectionflags	@""
	.align	4
.nv.constant0._Z5init1Pfi:
	.zero		908


//--------------------- SYMBOLS --------------------------

	.type		.nv.reservedSmem.offset0,@object
	.size		.nv.reservedSmem.offset0,0x4
